//
// Generated by NVIDIA NVVM Compiler
//
// Compiler Build ID: CL-36424714
// Cuda compilation tools, release 13.0, V13.0.88
// Based on NVVM 20.0.0
//

.version 9.0
.target sm_100
.address_size 64

	// .globl	_Z10stencil_1dPiS_
// _ZZ10stencil_1dPiS_E4temp has been demoted

.visible .entry _Z10stencil_1dPiS_(
	.param .u64 .ptr .align 1 _Z10stencil_1dPiS__param_0,
	.param .u64 .ptr .align 1 _Z10stencil_1dPiS__param_1
)
{
	.reg .pred 	%p<2>;
	.reg .b32 	%r<44>;
	.reg .b64 	%rd<9>;
	// demoted variable
	.shared .align 4 .b8 _ZZ10stencil_1dPiS_E4temp[576];
	ld.param.u64 	%rd3, [_Z10stencil_1dPiS__param_0];
	ld.param.u64 	%rd2, [_Z10stencil_1dPiS__param_1];
	cvta.to.global.u64 	%rd4, %rd3;
	mov.u32 	%r3, %tid.x;
	mov.u32 	%r4, %ntid.x;
	mov.u32 	%r5, %ctaid.x;
	mad.lo.s32 	%r1, %r4, %r5, %r3;
	mul.wide.s32 	%rd5, %r1, 4;
	add.s64 	%rd1, %rd4, %rd5;
	ld.global.u32 	%r6, [%rd1];
	shl.b32 	%r7, %r3, 2;
	mov.u32 	%r8, _ZZ10stencil_1dPiS_E4temp;
	add.s32 	%r2, %r8, %r7;
	st.shared.u32 	[%r2+32], %r6;
	setp.gt.u32 	%p1, %r3, 7;
	@%p1 bra 	$L__BB0_2;
	ld.global.u32 	%r9, [%rd1+-32];
	st.shared.u32 	[%r2], %r9;
	ld.global.u32 	%r10, [%rd1+512];
	st.shared.u32 	[%r2+544], %r10;
$L__BB0_2:
	bar.sync 	0;
	ld.shared.u32 	%r11, [%r2];
	ld.shared.u32 	%r12, [%r2+4];
	add.s32 	%r13, %r12, %r11;
	ld.shared.u32 	%r14, [%r2+8];
	add.s32 	%r15, %r14, %r13;
	ld.shared.u32 	%r16, [%r2+12];
	add.s32 	%r17, %r16, %r15;
	ld.shared.u32 	%r18, [%r2+16];
	add.s32 	%r19, %r18, %r17;
	ld.shared.u32 	%r20, [%r2+20];
	add.s32 	%r21, %r20, %r19;
	ld.shared.u32 	%r22, [%r2+24];
	add.s32 	%r23, %r22, %r21;
	ld.shared.u32 	%r24, [%r2+28];
	add.s32 	%r25, %r24, %r23;
	ld.shared.u32 	%r26, [%r2+32];
	add.s32 	%r27, %r26, %r25;
	ld.shared.u32 	%r28, [%r2+36];
	add.s32 	%r29, %r28, %r27;
	ld.shared.u32 	%r30, [%r2+40];
	add.s32 	%r31, %r30, %r29;
	ld.shared.u32 	%r32, [%r2+44];
	add.s32 	%r33, %r32, %r31;
	ld.shared.u32 	%r34, [%r2+48];
	add.s32 	%r35, %r34, %r33;
	ld.shared.u32 	%r36, [%r2+52];
	add.s32 	%r37, %r36, %r35;
	ld.shared.u32 	%r38, [%r2+56];
	add.s32 	%r39, %r38, %r37;
	ld.shared.u32 	%r40, [%r2+60];
	add.s32 	%r41, %r40, %r39;
	ld.shared.u32 	%r42, [%r2+64];
	add.s32 	%r43, %r42, %r41;
	cvta.to.global.u64 	%rd6, %rd2;
	add.s64 	%rd8, %rd6, %rd5;
	st.global.u32 	[%rd8], %r43;
	ret;

}


// ===== COMPILED SASS (sm_100) =====

	.target	sm_100

	.elftype	@"ET_EXEC"


//--------------------- .note.nv.tkinfo           --------------------------
	.section	.note.nv.tkinfo,"",@"SHT_NOTE"
	.sectionflags	@"SHF_NOTE_NV_TKINFO"
	.tkinfo
        /*0018*/ 	.word	0x00000002
        /*0030*/ 	.string	""
        /*0030*/ 	.string	"ptxas"
        /*0030*/ 	.string	"Cuda compilation tools, release 13.0, V13.0.88"
        /*0030*/ 	.string	"Build cuda_13.0.r13.0/compiler.36424714_0"
        /*0030*/ 	.string	"-arch sm_100 -m 64 "



//--------------------- .note.nv.cuinfo           --------------------------
	.section	.note.nv.cuinfo,"",@"SHT_NOTE"
	.sectionflags	@"SHF_NOTE_NV_CUINFO"
        /*0018*/ 	.short	0x0002
        /*001a*/ 	.short	0x0064
        /*001c*/ 	.short	0x0082
	.zero		2


//--------------------- .nv.info                  --------------------------
	.section	.nv.info,"",@"SHT_CUDA_INFO"
	.align	4


	//----- nvinfo : EIATTR_REGCOUNT
	.align		4
        /*0000*/ 	.byte	0x04, 0x2f
        /*0002*/ 	.short	(.L_1 - .L_0)
	.align		4
.L_0:
        /*0004*/ 	.word	index@(_Z10stencil_1dPiS_)
        /*0008*/ 	.word	0x00000018


	//----- nvinfo : EIATTR_FRAME_SIZE
	.align		4
.L_1:
        /*000c*/ 	.byte	0x04, 0x11
        /*000e*/ 	.short	(.L_3 - .L_2)
	.align		4
.L_2:
        /*0010*/ 	.word	index@(_Z10stencil_1dPiS_)
        /*0014*/ 	.word	0x00000000


	//----- nvinfo : EIATTR_MIN_STACK_SIZE
	.align		4
.L_3:
        /*0018*/ 	.byte	0x04, 0x12
        /*001a*/ 	.short	(.L_5 - .L_4)
	.align		4
.L_4:
        /*001c*/ 	.word	index@(_Z10stencil_1dPiS_)
        /*0020*/ 	.word	0x00000000
.L_5:


//--------------------- .nv.compat                --------------------------
	.section	.nv.compat,"",@"SHT_CUDA_COMPAT_INFO"
	.align	4
        /*0000*/ 	.byte	0x02, 0x09, 0x00, 0x00, 0x02, 0x02, 0x01, 0x00, 0x02, 0x05, 0x05, 0x00, 0x03, 0x07, 0x01, 0x01
        /*0010*/ 	.byte	0x02, 0x03, 0x00, 0x00, 0x02, 0x06, 0x01, 0x00, 0x04, 0x0b, 0x08, 0x00, 0x09, 0x00, 0x00, 0x00
        /*0020*/ 	.byte	0x00, 0x00, 0x00, 0x00


//--------------------- .nv.info._Z10stencil_1dPiS_ --------------------------
	.section	.nv.info._Z10stencil_1dPiS_,"",@"SHT_CUDA_INFO"
	.sectionflags	@""
	.align	4


	//----- nvinfo : EIATTR_CUDA_API_VERSION
	.align		4
        /*0000*/ 	.byte	0x04, 0x37
        /*0002*/ 	.short	(.L_7 - .L_6)
.L_6:
        /*0004*/ 	.word	0x00000082


	//----- nvinfo : EIATTR_KPARAM_INFO
	.align		4
.L_7:
        /*0008*/ 	.byte	0x04, 0x17
        /*000a*/ 	.short	(.L_9 - .L_8)
.L_8:
        /*000c*/ 	.word	0x00000000
        /*0010*/ 	.short	0x0001
        /*0012*/ 	.short	0x0008
        /*0014*/ 	.byte	0x00, 0xf5, 0x21, 0x00


	//----- nvinfo : EIATTR_KPARAM_INFO
	.align		4
.L_9:
        /*0018*/ 	.byte	0x04, 0x17
        /*001a*/ 	.short	(.L_11 - .L_10)
.L_10:
        /*001c*/ 	.word	0x00000000
        /*0020*/ 	.short	0x0000
        /*0022*/ 	.short	0x0000
        /*0024*/ 	.byte	0x00, 0xf5, 0x21, 0x00


	//----- nvinfo : EIATTR_SPARSE_MMA_MASK
	.align		4
.L_11:
        /*0028*/ 	.byte	0x03, 0x50
        /*002a*/ 	.short	0x0000


	//----- nvinfo : EIATTR_MAXREG_COUNT
	.align		4
        /*002c*/ 	.byte	0x03, 0x1b
        /*002e*/ 	.short	0x00ff


	//----- nvinfo : EIATTR_NUM_BARRIERS
	.align		4
        /*0030*/ 	.byte	0x02, 0x4c
        /*0032*/ 	.byte	0x01
	.zero		1


	//----- nvinfo : EIATTR_MERCURY_ISA_VERSION
	.align		4
        /*0034*/ 	.byte	0x03, 0x5f
        /*0036*/ 	.short	0x0101


	//----- nvinfo : EIATTR_VRC_CTA_INIT_COUNT
	.align		4
        /*0038*/ 	.byte	0x02, 0x4a
	.zero		1
	.zero		1


	//----- nvinfo : EIATTR_EXIT_INSTR_OFFSETS
	.align		4
        /*003c*/ 	.byte	0x04, 0x1c
        /*003e*/ 	.short	(.L_13 - .L_12)


	//   ....[0]....
.L_12:
        /*0040*/ 	.word	0x00000300


	//----- nvinfo : EIATTR_CBANK_PARAM_SIZE
	.align		4
.L_13:
        /*0044*/ 	.byte	0x03, 0x19
        /*0046*/ 	.short	0x0010


	//----- nvinfo : EIATTR_PARAM_CBANK
	.align		4
        /*0048*/ 	.byte	0x04, 0x0a
        /*004a*/ 	.short	(.L_15 - .L_14)
	.align		4
.L_14:
        /*004c*/ 	.word	index@(.nv.constant0._Z10stencil_1dPiS_)
        /*0050*/ 	.short	0x0380
        /*0052*/ 	.short	0x0010


	//----- nvinfo : EIATTR_SW_WAR
	.align		4
.L_15:
        /*0054*/ 	.byte	0x04, 0x36
        /*0056*/ 	.short	(.L_17 - .L_16)
.L_16:
        /*0058*/ 	.word	0x00000008
.L_17:


//--------------------- .nv.callgraph             --------------------------
	.section	.nv.callgraph,"",@"SHT_CUDA_CALLGRAPH"
	.align	4
	.sectionentsize	8
	.align		4
        /*0000*/ 	.word	0x00000000
	.align		4
        /*0004*/ 	.word	0xffffffff
	.align		4
        /*0008*/ 	.word	0x00000000
	.align		4
        /*000c*/ 	.word	0xfffffffe
	.align		4
        /*0010*/ 	.word	0x00000000
	.align		4
        /*0014*/ 	.word	0xfffffffd
	.align		4
        /*0018*/ 	.word	0x00000000
	.align		4
        /*001c*/ 	.word	0xfffffffc


//--------------------- .text._Z10stencil_1dPiS_  --------------------------
	.section	.text._Z10stencil_1dPiS_,"ax",@progbits
	.align	128
        .global         _Z10stencil_1dPiS_
        .type           _Z10stencil_1dPiS_,@function
        .size           _Z10stencil_1dPiS_,(.L_x_1 - _Z10stencil_1dPiS_)
        .other          _Z10stencil_1dPiS_,@"STO_CUDA_ENTRY STV_DEFAULT"
_Z10stencil_1dPiS_:
.text._Z10stencil_1dPiS_:
[----:B------:R-:W-:Y:S01]  /*0000*/  LDC R1, c[0x0][0x37c] ;  /* 0x0000df00ff017b82 */ /* 0x000fe20000000800 */
[----:B------:R-:W0:Y:S07]  /*0010*/  S2R R7, SR_TID.X ;  /* 0x0000000000077919 */ /* 0x000e2e0000002100 */
[----:B------:R-:W1:Y:S01]  /*0020*/  LDC.64 R2, c[0x0][0x380] ;  /* 0x0000e000ff027b82 */ /* 0x000e620000000a00 */
[----:B------:R-:W2:Y:S01]  /*0030*/  LDCU UR4, c[0x0][0x360] ;  /* 0x00006c00ff0477ac */ /* 0x000ea20008000800 */
[----:B------:R-:W2:Y:S01]  /*0040*/  S2R R0, SR_CTAID.X ;  /* 0x0000000000007919 */ /* 0x000ea20000002500 */
[----:B------:R-:W3:Y:S01]  /*0050*/  LDCU.64 UR6, c[0x0][0x358] ;  /* 0x00006b00ff0677ac */ /* 0x000ee20008000a00 */
[----:B0-----:R-:W-:Y:S01]  /*0060*/  ISETP.GT.U32.AND P0, PT, R7, 0x7, PT ;  /* 0x000000070700780c */ /* 0x001fe20003f04070 */
[----:B--2---:R-:W-:-:S04]  /*0070*/  IMAD R5, R0, UR4, R7 ;  /* 0x0000000400057c24 */ /* 0x004fc8000f8e0207 */
[----:B-1----:R-:W-:-:S05]  /*0080*/  IMAD.WIDE R2, R5, 0x4, R2 ;  /* 0x0000000405027825 */ /* 0x002fca00078e0202 */
[----:B---3--:R-:W2:Y:S04]  /*0090*/  LDG.E R0, desc[UR6][R2.64] ;  /* 0x0000000602007981 */ /* 0x008ea8000c1e1900 */
[----:B------:R-:W3:Y:S04]  /*00a0*/  @!P0 LDG.E R4, desc[UR6][R2.64+-0x20] ;  /* 0xffffe00602048981 */ /* 0x000ee8000c1e1900 */
[----:B------:R-:W4:Y:S01]  /*00b0*/  @!P0 LDG.E R6, desc[UR6][R2.64+0x200] ;  /* 0x0002000602068981 */ /* 0x000f22000c1e1900 */
[----:B------:R-:W0:Y:S01]  /*00c0*/  S2UR UR5, SR_CgaCtaId ;  /* 0x00000000000579c3 */ /* 0x000e220000008800 */
[----:B------:R-:W-:-:S02]  /*00d0*/  UMOV UR4, 0x400 ;  /* 0x0000040000047882 */ /* 0x000fc40000000000 */
[----:B0-----:R-:W-:-:S06]  /*00e0*/  ULEA UR4, UR5, UR4, 0x18 ;  /* 0x0000000405047291 */ /* 0x001fcc000f8ec0ff */
[----:B------:R-:W-:-:S05]  /*00f0*/  LEA R7, R7, UR4, 0x2 ;  /* 0x0000000407077c11 */ /* 0x000fca000f8e10ff */
[----:B--2---:R-:W-:Y:S04]  /*0100*/  STS [R7+0x20], R0 ;  /* 0x0000200007007388 */ /* 0x004fe80000000800 */
[----:B---3--:R-:W-:Y:S04]  /*0110*/  @!P0 STS [R7], R4 ;  /* 0x0000000407008388 */ /* 0x008fe80000000800 */
[----:B----4-:R-:W-:Y:S01]  /*0120*/  @!P0 STS [R7+0x220], R6 ;  /* 0x0002200607008388 */ /* 0x010fe20000000800 */
[----:B------:R-:W-:Y:S06]  /*0130*/  BAR.SYNC.DEFER_BLOCKING 0x0 ;  /* 0x0000000000007b1d */ /* 0x000fec0000010000 */
[----:B------:R-:W-:Y:S04]  /*0140*/  LDS R8, [R7] ;  /* 0x0000000007087984 */ /* 0x000fe80000000800 */
[----:B------:R-:W-:Y:S04]  /*0150*/  LDS R9, [R7+0x4] ;  /* 0x0000040007097984 */ /* 0x000fe80000000800 */
[----:B------:R-:W0:Y:S04]  /*0160*/  LDS R2, [R7+0x8] ;  /* 0x0000080007027984 */ /* 0x000e280000000800 */
[----:B------:R-:W-:Y:S04]  /*0170*/  LDS R11, [R7+0xc] ;  /* 0x00000c00070b7984 */ /* 0x000fe80000000800 */
[----:B------:R-:W1:Y:S04]  /*0180*/  LDS R10, [R7+0x10] ;  /* 0x00001000070a7984 */ /* 0x000e680000000800 */
[----:B------:R-:W-:Y:S04]  /*0190*/  LDS R13, [R7+0x14] ;  /* 0x00001400070d7984 */ /* 0x000fe80000000800 */
[----:B------:R-:W2:Y:S04]  /*01a0*/  LDS R12, [R7+0x18] ;  /* 0x00001800070c7984 */ /* 0x000ea80000000800 */
[----:B------:R-:W-:Y:S04]  /*01b0*/  LDS R15, [R7+0x1c] ;  /* 0x00001c00070f7984 */ /* 0x000fe80000000800 */
[----:B------:R-:W3:Y:S04]  /*01c0*/  LDS R4, [R7+0x20] ;  /* 0x0000200007047984 */ /* 0x000ee80000000800 */
[----:B------:R-:W-:Y:S04]  /*01d0*/  LDS R17, [R7+0x24] ;  /* 0x0000240007117984 */ /* 0x000fe80000000800 */
[----:B------:R-:W4:Y:S04]  /*01e0*/  LDS R6, [R7+0x28] ;  /* 0x0000280007067984 */ /* 0x000f280000000800 */
[----:B------:R-:W-:Y:S04]  /*01f0*/  LDS R19, [R7+0x2c] ;  /* 0x00002c0007137984 */ /* 0x000fe80000000800 */
[----:B------:R-:W5:Y:S01]  /*0200*/  LDS R14, [R7+0x30] ;  /* 0x00003000070e7984 */ /* 0x000f620000000800 */
[----:B0-----:R-:W-:-:S02]  /*0210*/  IADD3 R8, PT, PT, R2, R9, R8 ;  /* 0x0000000902087210 */ /* 0x001fc40007ffe008 */
[----:B------:R-:W0:Y:S01]  /*0220*/  LDC.64 R2, c[0x0][0x388] ;  /* 0x0000e200ff027b82 */ /* 0x000e220000000a00 */
[----:B------:R-:W-:Y:S04]  /*0230*/  LDS R21, [R7+0x34] ;  /* 0x0000340007157984 */ /* 0x000fe80000000800 */
[----:B------:R-:W5:Y:S01]  /*0240*/  LDS R16, [R7+0x38] ;  /* 0x0000380007107984 */ /* 0x000f620000000800 */
[----:B-1----:R-:W-:-:S03]  /*0250*/  IADD3 R8, PT, PT, R10, R11, R8 ;  /* 0x0000000b0a087210 */ /* 0x002fc60007ffe008 */
[----:B------:R-:W-:Y:S04]  /*0260*/  LDS R0, [R7+0x3c] ;  /* 0x00003c0007007984 */ /* 0x000fe80000000800 */
[----:B------:R-:W1:Y:S01]  /*0270*/  LDS R18, [R7+0x40] ;  /* 0x0000400007127984 */ /* 0x000e620000000800 */
[----:B--2---:R-:W-:-:S04]  /*0280*/  IADD3 R8, PT, PT, R12, R13, R8 ;  /* 0x0000000d0c087210 */ /* 0x004fc80007ffe008 */
[----:B---3--:R-:W-:Y:S01]  /*0290*/  IADD3 R4, PT, PT, R4, R15, R8 ;  /* 0x0000000f04047210 */ /* 0x008fe20007ffe008 */
[----:B0-----:R-:W-:-:S03]  /*02a0*/  IMAD.WIDE R2, R5, 0x4, R2 ;  /* 0x0000000405027825 */ /* 0x001fc600078e0202 */
[----:B----4-:R-:W-:-:S04]  /*02b0*/  IADD3 R4, PT, PT, R6, R17, R4 ;  /* 0x0000001106047210 */ /* 0x010fc80007ffe004 */
[----:B-----5:R-:W-:-:S04]  /*02c0*/  IADD3 R4, PT, PT, R14, R19, R4 ;  /* 0x000000130e047210 */ /* 0x020fc80007ffe004 */
[----:B------:R-:W-:-:S04]  /*02d0*/  IADD3 R21, PT, PT, R16, R21, R4 ;  /* 0x0000001510157210 */ /* 0x000fc80007ffe004 */
[----:B-1----:R-:W-:-:S05]  /*02e0*/  IADD3 R21, PT, PT, R18, R0, R21 ;  /* 0x0000000012157210 */ /* 0x002fca0007ffe015 */
[----:B------:R-:W-:Y:S01]  /*02f0*/  STG.E desc[UR6][R2.64], R21 ;  /* 0x0000001502007986 */ /* 0x000fe2000c101906 */
[----:B------:R-:W-:Y:S05]  /*0300*/  EXIT ;  /* 0x000000000000794d */ /* 0x000fea0003800000 */
.L_x_0:
[----:B------:R-:W-:-:S00]  /*0310*/  BRA `(.L_x_0) ;  /* 0xfffffffc00fc7947 */ /* 0x000fc0000383ffff */
[----:B------:R-:W-:-:S00]  /*0320*/  NOP ;  /* 0x0000000000007918 */ /* 0x000fc00000000000 */
        /* <DEDUP_REMOVED lines=13> */
.L_x_1:


//--------------------- .nv.shared._Z10stencil_1dPiS_ --------------------------
	.section	.nv.shared._Z10stencil_1dPiS_,"aw",@nobits
	.sectionflags	@""
	.align	4
.nv.shared._Z10stencil_1dPiS_:
	.zero		1600


//--------------------- .nv.shared.reserved.0     --------------------------
	.section	.nv.shared.reserved.0,"aw",@nobits
	.weak		__nv_reservedSMEM_offset_0_alias
	.size		__nv_reservedSMEM_offset_0_alias, 0, 64
	.other		__nv_reservedSMEM_offset_0_alias,@"STO_CUDA_RESERVED_SHARED STV_DEFAULT"
__nv_reservedSMEM_offset_0_alias:
	.zero		0
	.zero		64


//--------------------- .nv.constant0._Z10stencil_1dPiS_ --------------------------
	.section	.nv.constant0._Z10stencil_1dPiS_,"a",@progbits
	.sectionflags	@""
	.align	4
.nv.constant0._Z10stencil_1dPiS_:
	.zero		912


//--------------------- SYMBOLS --------------------------

	.type		.nv.reservedSmem.offset0,@object
	.size		.nv.reservedSmem.offset0,0x4
	.type		.nv.reservedSmem.cap,@object
	.size		.nv.reservedSmem.cap,0x4
